//
// Generated by NVIDIA NVVM Compiler
//
// Compiler Build ID: CL-36424714
// Cuda compilation tools, release 13.0, V13.0.88
// Based on NVVM 20.0.0
//

.version 9.0
.target sm_100
.address_size 64

	// .globl	_Z9ex2MatSumPKfS0_Pf

.visible .entry _Z9ex2MatSumPKfS0_Pf(
	.param .u64 .ptr .align 1 _Z9ex2MatSumPKfS0_Pf_param_0,
	.param .u64 .ptr .align 1 _Z9ex2MatSumPKfS0_Pf_param_1,
	.param .u64 .ptr .align 1 _Z9ex2MatSumPKfS0_Pf_param_2
)
{
	.reg .pred 	%p<2>;
	.reg .b32 	%r<8>;
	.reg .b32 	%f<4>;
	.reg .b64 	%rd<11>;

	ld.param.u64 	%rd1, [_Z9ex2MatSumPKfS0_Pf_param_0];
	ld.param.u64 	%rd2, [_Z9ex2MatSumPKfS0_Pf_param_1];
	ld.param.u64 	%rd3, [_Z9ex2MatSumPKfS0_Pf_param_2];
	mov.u32 	%r2, %ctaid.y;
	mov.u32 	%r3, %nctaid.x;
	mov.u32 	%r4, %ctaid.x;
	mad.lo.s32 	%r5, %r2, %r3, %r4;
	mov.u32 	%r6, %ntid.x;
	mov.u32 	%r7, %tid.x;
	mad.lo.s32 	%r1, %r5, %r6, %r7;
	setp.gt.u32 	%p1, %r1, 65535;
	@%p1 bra 	$L__BB0_2;
	cvta.to.global.u64 	%rd4, %rd1;
	cvta.to.global.u64 	%rd5, %rd2;
	cvta.to.global.u64 	%rd6, %rd3;
	mul.wide.u32 	%rd7, %r1, 4;
	add.s64 	%rd8, %rd4, %rd7;
	ld.global.f32 	%f1, [%rd8];
	add.s64 	%rd9, %rd5, %rd7;
	ld.global.f32 	%f2, [%rd9];
	add.f32 	%f3, %f1, %f2;
	add.s64 	%rd10, %rd6, %rd7;
	st.global.f32 	[%rd10], %f3;
$L__BB0_2:
	ret;

}


// ===== COMPILED SASS (sm_100) =====

	.target	sm_100

	.elftype	@"ET_EXEC"


//--------------------- .note.nv.tkinfo           --------------------------
	.section	.note.nv.tkinfo,"",@"SHT_NOTE"
	.sectionflags	@"SHF_NOTE_NV_TKINFO"
	.tkinfo
        /*0018*/ 	.word	0x00000002
        /*0030*/ 	.string	""
        /*0030*/ 	.string	"ptxas"
        /*0030*/ 	.string	"Cuda compilation tools, release 13.0, V13.0.88"
        /*0030*/ 	.string	"Build cuda_13.0.r13.0/compiler.36424714_0"
        /*0030*/ 	.string	"-arch sm_100 -m 64 "



//--------------------- .note.nv.cuinfo           --------------------------
	.section	.note.nv.cuinfo,"",@"SHT_NOTE"
	.sectionflags	@"SHF_NOTE_NV_CUINFO"
        /*0018*/ 	.short	0x0002
        /*001a*/ 	.short	0x0064
        /*001c*/ 	.short	0x0082
	.zero		2


//--------------------- .nv.info                  --------------------------
	.section	.nv.info,"",@"SHT_CUDA_INFO"
	.align	4


	//----- nvinfo : EIATTR_REGCOUNT
	.align		4
        /*0000*/ 	.byte	0x04, 0x2f
        /*0002*/ 	.short	(.L_1 - .L_0)
	.align		4
.L_0:
        /*0004*/ 	.word	index@(_Z9ex2MatSumPKfS0_Pf)
        /*0008*/ 	.word	0x0000000c


	//----- nvinfo : EIATTR_FRAME_SIZE
	.align		4
.L_1:
        /*000c*/ 	.byte	0x04, 0x11
        /*000e*/ 	.short	(.L_3 - .L_2)
	.align		4
.L_2:
        /*0010*/ 	.word	index@(_Z9ex2MatSumPKfS0_Pf)
        /*0014*/ 	.word	0x00000000


	//----- nvinfo : EIATTR_MIN_STACK_SIZE
	.align		4
.L_3:
        /*0018*/ 	.byte	0x04, 0x12
        /*001a*/ 	.short	(.L_5 - .L_4)
	.align		4
.L_4:
        /*001c*/ 	.word	index@(_Z9ex2MatSumPKfS0_Pf)
        /*0020*/ 	.word	0x00000000
.L_5:


//--------------------- .nv.compat                --------------------------
	.section	.nv.compat,"",@"SHT_CUDA_COMPAT_INFO"
	.align	4
        /*0000*/ 	.byte	0x02, 0x09, 0x00, 0x00, 0x02, 0x02, 0x01, 0x00, 0x02, 0x05, 0x05, 0x00, 0x03, 0x07, 0x01, 0x01
        /*0010*/ 	.byte	0x02, 0x03, 0x00, 0x00, 0x02, 0x06, 0x01, 0x00, 0x04, 0x0b, 0x08, 0x00, 0x09, 0x00, 0x00, 0x00
        /*0020*/ 	.byte	0x00, 0x00, 0x00, 0x00


//--------------------- .nv.info._Z9ex2MatSumPKfS0_Pf --------------------------
	.section	.nv.info._Z9ex2MatSumPKfS0_Pf,"",@"SHT_CUDA_INFO"
	.sectionflags	@""
	.align	4


	//----- nvinfo : EIATTR_CUDA_API_VERSION
	.align		4
        /*0000*/ 	.byte	0x04, 0x37
        /*0002*/ 	.short	(.L_7 - .L_6)
.L_6:
        /*0004*/ 	.word	0x00000082


	//----- nvinfo : EIATTR_KPARAM_INFO
	.align		4
.L_7:
        /*0008*/ 	.byte	0x04, 0x17
        /*000a*/ 	.short	(.L_9 - .L_8)
.L_8:
        /*000c*/ 	.word	0x00000000
        /*0010*/ 	.short	0x0002
        /*0012*/ 	.short	0x0010
        /*0014*/ 	.byte	0x00, 0xf5, 0x21, 0x00


	//----- nvinfo : EIATTR_KPARAM_INFO
	.align		4
.L_9:
        /*0018*/ 	.byte	0x04, 0x17
        /*001a*/ 	.short	(.L_11 - .L_10)
.L_10:
        /*001c*/ 	.word	0x00000000
        /*0020*/ 	.short	0x0001
        /*0022*/ 	.short	0x0008
        /*0024*/ 	.byte	0x00, 0xf5, 0x21, 0x00


	//----- nvinfo : EIATTR_KPARAM_INFO
	.align		4
.L_11:
        /*0028*/ 	.byte	0x04, 0x17
        /*002a*/ 	.short	(.L_13 - .L_12)
.L_12:
        /*002c*/ 	.word	0x00000000
        /*0030*/ 	.short	0x0000
        /*0032*/ 	.short	0x0000
        /*0034*/ 	.byte	0x00, 0xf5, 0x21, 0x00


	//----- nvinfo : EIATTR_SPARSE_MMA_MASK
	.align		4
.L_13:
        /*0038*/ 	.byte	0x03, 0x50
        /*003a*/ 	.short	0x0000


	//----- nvinfo : EIATTR_MAXREG_COUNT
	.align		4
        /*003c*/ 	.byte	0x03, 0x1b
        /*003e*/ 	.short	0x00ff


	//----- nvinfo : EIATTR_MERCURY_ISA_VERSION
	.align		4
        /*0040*/ 	.byte	0x03, 0x5f
        /*0042*/ 	.short	0x0101


	//----- nvinfo : EIATTR_VRC_CTA_INIT_COUNT
	.align		4
        /*0044*/ 	.byte	0x02, 0x4a
	.zero		1
	.zero		1


	//----- nvinfo : EIATTR_EXIT_INSTR_OFFSETS
	.align		4
        /*0048*/ 	.byte	0x04, 0x1c
        /*004a*/ 	.short	(.L_15 - .L_14)


	//   ....[0]....
.L_14:
        /*004c*/ 	.word	0x00000090


	//   ....[1]....
        /*0050*/ 	.word	0x00000150


	//----- nvinfo : EIATTR_CBANK_PARAM_SIZE
	.align		4
.L_15:
        /*0054*/ 	.byte	0x03, 0x19
        /*0056*/ 	.short	0x0018


	//----- nvinfo : EIATTR_PARAM_CBANK
	.align		4
        /*0058*/ 	.byte	0x04, 0x0a
        /*005a*/ 	.short	(.L_17 - .L_16)
	.align		4
.L_16:
        /*005c*/ 	.word	index@(.nv.constant0._Z9ex2MatSumPKfS0_Pf)
        /*0060*/ 	.short	0x0380
        /*0062*/ 	.short	0x0018


	//----- nvinfo : EIATTR_SW_WAR
	.align		4
.L_17:
        /*0064*/ 	.byte	0x04, 0x36
        /*0066*/ 	.short	(.L_19 - .L_18)
.L_18:
        /*0068*/ 	.word	0x00000008
.L_19:


//--------------------- .nv.callgraph             --------------------------
	.section	.nv.callgraph,"",@"SHT_CUDA_CALLGRAPH"
	.align	4
	.sectionentsize	8
	.align		4
        /*0000*/ 	.word	0x00000000
	.align		4
        /*0004*/ 	.word	0xffffffff
	.align		4
        /*0008*/ 	.word	0x00000000
	.align		4
        /*000c*/ 	.word	0xfffffffe
	.align		4
        /*0010*/ 	.word	0x00000000
	.align		4
        /*0014*/ 	.word	0xfffffffd
	.align		4
        /*0018*/ 	.word	0x00000000
	.align		4
        /*001c*/ 	.word	0xfffffffc


//--------------------- .text._Z9ex2MatSumPKfS0_Pf --------------------------
	.section	.text._Z9ex2MatSumPKfS0_Pf,"ax",@progbits
	.align	128
        .global         _Z9ex2MatSumPKfS0_Pf
        .type           _Z9ex2MatSumPKfS0_Pf,@function
        .size           _Z9ex2MatSumPKfS0_Pf,(.L_x_1 - _Z9ex2MatSumPKfS0_Pf)
        .other          _Z9ex2MatSumPKfS0_Pf,@"STO_CUDA_ENTRY STV_DEFAULT"
_Z9ex2MatSumPKfS0_Pf:
.text._Z9ex2MatSumPKfS0_Pf:
[----:B------:R-:W-:Y:S01]  /*0000*/  LDC R1, c[0x0][0x37c] ;  /* 0x0000df00ff017b82 */ /* 0x000fe20000000800 */
[----:B------:R-:W0:Y:S07]  /*0010*/  S2R R0, SR_TID.X ;  /* 0x0000000000007919 */ /* 0x000e2e0000002100 */
[----:B------:R-:W-:Y:S01]  /*0020*/  S2UR UR4, SR_CTAID.Y ;  /* 0x00000000000479c3 */ /* 0x000fe20000002600 */
[----:B------:R-:W1:Y:S07]  /*0030*/  LDCU UR5, c[0x0][0x370] ;  /* 0x00006e00ff0577ac */ /* 0x000e6e0008000800 */
[----:B------:R-:W1:Y:S08]  /*0040*/  S2UR UR6, SR_CTAID.X ;  /* 0x00000000000679c3 */ /* 0x000e700000002500 */
[----:B------:R-:W0:Y:S01]  /*0050*/  LDC R9, c[0x0][0x360] ;  /* 0x0000d800ff097b82 */ /* 0x000e220000000800 */
[----:B-1----:R-:W-:-:S06]  /*0060*/  UIMAD UR4, UR4, UR5, UR6 ;  /* 0x00000005040472a4 */ /* 0x002fcc000f8e0206 */
[----:B0-----:R-:W-:-:S05]  /*0070*/  IMAD R9, R9, UR4, R0 ;  /* 0x0000000409097c24 */ /* 0x001fca000f8e0200 */
[----:B------:R-:W-:-:S13]  /*0080*/  ISETP.GT.U32.AND P0, PT, R9, 0xffff, PT ;  /* 0x0000ffff0900780c */ /* 0x000fda0003f04070 */
[----:B------:R-:W-:Y:S05]  /*0090*/  @P0 EXIT ;  /* 0x000000000000094d */ /* 0x000fea0003800000 */
[----:B------:R-:W0:Y:S01]  /*00a0*/  LDC.64 R2, c[0x0][0x380] ;  /* 0x0000e000ff027b82 */ /* 0x000e220000000a00 */
[----:B------:R-:W1:Y:S07]  /*00b0*/  LDCU.64 UR4, c[0x0][0x358] ;  /* 0x00006b00ff0477ac */ /* 0x000e6e0008000a00 */
[----:B------:R-:W2:Y:S08]  /*00c0*/  LDC.64 R4, c[0x0][0x388] ;  /* 0x0000e200ff047b82 */ /* 0x000eb00000000a00 */
[----:B------:R-:W3:Y:S01]  /*00d0*/  LDC.64 R6, c[0x0][0x390] ;  /* 0x0000e400ff067b82 */ /* 0x000ee20000000a00 */
[----:B0-----:R-:W-:-:S06]  /*00e0*/  IMAD.WIDE.U32 R2, R9, 0x4, R2 ;  /* 0x0000000409027825 */ /* 0x001fcc00078e0002 */
[----:B-1----:R-:W4:Y:S01]  /*00f0*/  LDG.E R2, desc[UR4][R2.64] ;  /* 0x0000000402027981 */ /* 0x002f22000c1e1900 */
[----:B--2---:R-:W-:-:S06]  /*0100*/  IMAD.WIDE.U32 R4, R9, 0x4, R4 ;  /* 0x0000000409047825 */ /* 0x004fcc00078e0004 */
[----:B------:R-:W4:Y:S01]  /*0110*/  LDG.E R5, desc[UR4][R4.64] ;  /* 0x0000000404057981 */ /* 0x000f22000c1e1900 */
[----:B---3--:R-:W-:-:S04]  /*0120*/  IMAD.WIDE.U32 R6, R9, 0x4, R6 ;  /* 0x0000000409067825 */ /* 0x008fc800078e0006 */
[----:B----4-:R-:W-:-:S05]  /*0130*/  FADD R9, R2, R5 ;  /* 0x0000000502097221 */ /* 0x010fca0000000000 */
[----:B------:R-:W-:Y:S01]  /*0140*/  STG.E desc[UR4][R6.64], R9 ;  /* 0x0000000906007986 */ /* 0x000fe2000c101904 */
[----:B------:R-:W-:Y:S05]  /*0150*/  EXIT ;  /* 0x000000000000794d */ /* 0x000fea0003800000 */
.L_x_0:
[----:B------:R-:W-:-:S00]  /*0160*/  BRA `(.L_x_0) ;  /* 0xfffffffc00fc7947 */ /* 0x000fc0000383ffff */
[----:B------:R-:W-:-:S00]  /*0170*/  NOP ;  /* 0x0000000000007918 */ /* 0x000fc00000000000 */
        /* <DEDUP_REMOVED lines=8> */
.L_x_1:


//--------------------- .nv.shared.reserved.0     --------------------------
	.section	.nv.shared.reserved.0,"aw",@nobits
	.weak		__nv_reservedSMEM_offset_0_alias
	.size		__nv_reservedSMEM_offset_0_alias, 0, 64
	.other		__nv_reservedSMEM_offset_0_alias,@"STO_CUDA_RESERVED_SHARED STV_DEFAULT"
__nv_reservedSMEM_offset_0_alias:
	.zero		0
	.zero		64


//--------------------- .nv.constant0._Z9ex2MatSumPKfS0_Pf --------------------------
	.section	.nv.constant0._Z9ex2MatSumPKfS0_Pf,"a",@progbits
	.sectionflags	@""
	.align	4
.nv.constant0._Z9ex2MatSumPKfS0_Pf:
	.zero		920


//--------------------- SYMBOLS --------------------------

	.type		.nv.reservedSmem.offset0,@object
	.size		.nv.reservedSmem.offset0,0x4
